	.headerflags	@"EF_CUDA_TEXMODE_UNIFIED EF_CUDA_64BIT_ADDRESS EF_CUDA_ACCELERATORS EF_CUDA_SM90 EF_CUDA_VIRTUAL_SM(EF_CUDA_SM90)"
	.elftype	@"ET_EXEC"


//--------------------- .nv.info                  --------------------------
	.section	.nv.info,"",@"SHT_CUDA_INFO"
	.align	4


	//----- nvinfo : EIATTR_REGCOUNT
	.align		4
        /*0000*/ 	.byte	0x04, 0x2f
        /*0002*/ 	.short	(.L_1 - .L_0)
	.align		4
.L_0:
        /*0004*/ 	.word	index@(triton_poi_fused_add_5)
        /*0008*/ 	.word	0x0000000c


	//----- nvinfo : EIATTR_MIN_STACK_SIZE
	.align		4
.L_1:
        /*000c*/ 	.byte	0x04, 0x12
        /*000e*/ 	.short	(.L_3 - .L_2)
	.align		4
.L_2:
        /*0010*/ 	.word	index@(triton_poi_fused_add_5)
        /*0014*/ 	.word	0x00000000


	//----- nvinfo : EIATTR_FRAME_SIZE
	.align		4
.L_3:
        /*0018*/ 	.byte	0x04, 0x11
        /*001a*/ 	.short	(.L_5 - .L_4)
	.align		4
.L_4:
        /*001c*/ 	.word	index@(triton_poi_fused_add_5)
        /*0020*/ 	.word	0x00000000


	//----- nvinfo : EIATTR_MIN_STACK_SIZE
	.align		4
.L_5:
        /*0024*/ 	.byte	0x04, 0x12
        /*0026*/ 	.short	(.L_7 - .L_6)
	.align		4
.L_6:
        /*0028*/ 	.word	index@(triton_poi_fused_add_5)
        /*002c*/ 	.word	0x00000000
.L_7:


//--------------------- .nv.info.triton_poi_fused_add_5 --------------------------
	.section	.nv.info.triton_poi_fused_add_5,"",@"SHT_CUDA_INFO"
	.sectionflags	@""
	.align	4


	//----- nvinfo : EIATTR_CUDA_API_VERSION
	.align		4
        /*0000*/ 	.byte	0x04, 0x37
        /*0002*/ 	.short	(.L_9 - .L_8)
.L_8:
        /*0004*/ 	.word	0x0000007c


	//----- nvinfo : EIATTR_KPARAM_INFO
	.align		4
.L_9:
        /*0008*/ 	.byte	0x04, 0x17
        /*000a*/ 	.short	(.L_11 - .L_10)
.L_10:
        /*000c*/ 	.word	0x00000000
        /*0010*/ 	.short	0x0002
        /*0012*/ 	.short	0x0010
        /*0014*/ 	.byte	0x00, 0xf0, 0x11, 0x00


	//----- nvinfo : EIATTR_KPARAM_INFO
	.align		4
.L_11:
        /*0018*/ 	.byte	0x04, 0x17
        /*001a*/ 	.short	(.L_13 - .L_12)
.L_12:
        /*001c*/ 	.word	0x00000000
        /*0020*/ 	.short	0x0001
        /*0022*/ 	.short	0x0008
        /*0024*/ 	.byte	0x00, 0xf4, 0x21, 0x00


	//----- nvinfo : EIATTR_KPARAM_INFO
	.align		4
.L_13:
        /*0028*/ 	.byte	0x04, 0x17
        /*002a*/ 	.short	(.L_15 - .L_14)
.L_14:
        /*002c*/ 	.word	0x00000000
        /*0030*/ 	.short	0x0000
        /*0032*/ 	.short	0x0000
        /*0034*/ 	.byte	0x00, 0xf4, 0x21, 0x00


	//----- nvinfo : EIATTR_SPARSE_MMA_MASK
	.align		4
.L_15:
        /*0038*/ 	.byte	0x03, 0x50
        /*003a*/ 	.short	0x0000


	//----- nvinfo : EIATTR_MAXREG_COUNT
	.align		4
        /*003c*/ 	.byte	0x03, 0x1b
        /*003e*/ 	.short	0x00ff


	//----- nvinfo : EIATTR_EXIT_INSTR_OFFSETS
	.align		4
        /*0040*/ 	.byte	0x04, 0x1c
        /*0042*/ 	.short	(.L_17 - .L_16)


	//   ....[0]....
.L_16:
        /*0044*/ 	.word	0x00000120


	//   ....[1]....
        /*0048*/ 	.word	0x00000140


	//----- nvinfo : EIATTR_REQNTID
	.align		4
.L_17:
        /*004c*/ 	.byte	0x04, 0x10
        /*004e*/ 	.short	(.L_19 - .L_18)
.L_18:
        /*0050*/ 	.word	0x00000080
        /*0054*/ 	.word	0x00000001
        /*0058*/ 	.word	0x00000001


	//----- nvinfo : EIATTR_CBANK_PARAM_SIZE
	.align		4
.L_19:
        /*005c*/ 	.byte	0x03, 0x19
        /*005e*/ 	.short	0x0014


	//----- nvinfo : EIATTR_PARAM_CBANK
	.align		4
        /*0060*/ 	.byte	0x04, 0x0a
        /*0062*/ 	.short	(.L_21 - .L_20)
	.align		4
.L_20:
        /*0064*/ 	.word	index@(.nv.constant0.triton_poi_fused_add_5)
        /*0068*/ 	.short	0x0210
        /*006a*/ 	.short	0x0014


	//----- nvinfo : EIATTR_SW_WAR
	.align		4
.L_21:
        /*006c*/ 	.byte	0x04, 0x36
        /*006e*/ 	.short	(.L_23 - .L_22)
.L_22:
        /*0070*/ 	.word	0x00000008
.L_23:


//--------------------- .nv.callgraph             --------------------------
	.section	.nv.callgraph,"",@"SHT_CUDA_CALLGRAPH"
	.align	4
	.sectionentsize	8
	.align		4
        /*0000*/ 	.word	0x00000000
	.align		4
        /*0004*/ 	.word	0xffffffff
	.align		4
        /*0008*/ 	.word	0x00000000
	.align		4
        /*000c*/ 	.word	0xfffffffe
	.align		4
        /*0010*/ 	.word	0x00000000
	.align		4
        /*0014*/ 	.word	0xfffffffd
	.align		4
        /*0018*/ 	.word	0x00000000
	.align		4
        /*001c*/ 	.word	0xfffffffc


//--------------------- .text.triton_poi_fused_add_5 --------------------------
	.section	.text.triton_poi_fused_add_5,"ax",@progbits
	.align	128
        .global         triton_poi_fused_add_5
        .type           triton_poi_fused_add_5,@function
        .size           triton_poi_fused_add_5,(.L_x_1 - triton_poi_fused_add_5)
        .other          triton_poi_fused_add_5,@"STO_CUDA_ENTRY STV_DEFAULT"
triton_poi_fused_add_5:
.text.triton_poi_fused_add_5:
[----:B------:R-:W0:Y:S02]  /*0000*/  LDC R1, c[0x0][0x28] ;  /* 0x00000a00ff017b82 */ /* 0x000e240000000800 */
[----:B------:R-:W1:Y:S01]  /*0010*/  S2R R0, SR_TID.X ;  /* 0x0000000000007919 */ /* 0x000e620000002100 */
[----:B------:R-:W2:Y:S01]  /*0020*/  LDC.64 R4, c[0x0][0x218] ;  /* 0x00008600ff047b82 */ /* 0x000ea20000000a00 */
[----:B------:R-:W-:Y:S01]  /*0030*/  CS2R R8, SRZ ;  /* 0x0000000000087805 */ /* 0x000fe2000001ff00 */
[----:B------:R-:W-:Y:S01]  /*0040*/  ULDC.64 UR4, c[0x0][0x208] ;  /* 0x0000820000047ab9 */ /* 0x000fe20000000a00 */
[----:B------:R-:W3:Y:S05]  /*0050*/  S2R R7, SR_CTAID.X ;  /* 0x0000000000077919 */ /* 0x000eea0000002500 */
[----:B------:R-:W4:Y:S01]  /*0060*/  LDC.64 R2, c[0x0][0x210] ;  /* 0x00008400ff027b82 */ /* 0x000f220000000a00 */
[----:B-1----:R-:W-:-:S04]  /*0070*/  SHF.L.U32 R0, R0, 0x1, RZ ;  /* 0x0000000100007819 */ /* 0x002fc800000006ff */
[----:B------:R-:W-:-:S04]  /*0080*/  LOP3.LUT R0, R0, 0xfe, RZ, 0xc0, !PT ;  /* 0x000000fe00007812 */ /* 0x000fc800078ec0ff */
[----:B---3--:R-:W-:-:S04]  /*0090*/  LEA R7, R7, R0, 0x8 ;  /* 0x0000000007077211 */ /* 0x008fc800078e40ff */
[C---:B------:R-:W-:Y:S01]  /*00a0*/  ISETP.GE.AND P0, PT, R7.reuse, 0x100, PT ;  /* 0x000001000700780c */ /* 0x040fe20003f06270 */
[----:B--2---:R-:W-:-:S04]  /*00b0*/  IMAD.WIDE R4, R7, 0x4, R4 ;  /* 0x0000000407047825 */ /* 0x004fc800078e0204 */
[----:B----4-:R-:W-:Y:S01]  /*00c0*/  IMAD.WIDE R2, R7, 0x4, R2 ;  /* 0x0000000407027825 */ /* 0x010fe200078e0202 */
[----:B------:R-:W-:-:S07]  /*00d0*/  CS2R R6, SRZ ;  /* 0x0000000000067805 */ /* 0x000fce000001ff00 */
[----:B------:R-:W2:Y:S04]  /*00e0*/  @!P0 LDG.E.64 R8, desc[UR4][R4.64] ;  /* 0x0000000404088981 */ /* 0x000ea8000c1e1b00 */
[----:B------:R-:W2:Y:S02]  /*00f0*/  @!P0 LDG.E.64 R6, desc[UR4][R2.64] ;  /* 0x0000000402068981 */ /* 0x000ea4000c1e1b00 */
[----:B--2---:R-:W-:Y:S01]  /*0100*/  FADD R6, R8, R6 ;  /* 0x0000000608067221 */ /* 0x004fe20000000000 */
[----:B------:R-:W-:Y:S01]  /*0110*/  FADD R7, R9, R7 ;  /* 0x0000000709077221 */ /* 0x000fe20000000000 */
[----:B------:R-:W-:Y:S06]  /*0120*/  @P0 EXIT ;  /* 0x000000000000094d */ /* 0x000fec0003800000 */
[----:B------:R-:W-:Y:S01]  /*0130*/  STG.E.64 desc[UR4][R2.64], R6 ;  /* 0x0000000602007986 */ /* 0x000fe2000c101b04 */
[----:B------:R-:W-:Y:S05]  /*0140*/  EXIT ;  /* 0x000000000000794d */ /* 0x000fea0003800000 */
.L_x_0:
[----:B------:R-:W-:-:S00]  /*0150*/  BRA `(.L_x_0) ;  /* 0xfffffffc00fc7947 */ /* 0x000fc0000383ffff */
[----:B------:R-:W-:-:S00]  /*0160*/  NOP ;  /* 0x0000000000007918 */ /* 0x000fc00000000000 */
        /* <DEDUP_REMOVED lines=9> */
.L_x_1:


//--------------------- .nv.constant0.triton_poi_fused_add_5 --------------------------
	.section	.nv.constant0.triton_poi_fused_add_5,"a",@progbits
	.sectionflags	@""
	.align	4
.nv.constant0.triton_poi_fused_add_5:
	.zero		548
